//
// Generated by NVIDIA NVVM Compiler
//
// Compiler Build ID: CL-36424714
// Cuda compilation tools, release 13.0, V13.0.88
// Based on NVVM 20.0.0
//

.version 9.0
.target sm_100
.address_size 64

	// .globl	_Z7computePfS_S_

.visible .entry _Z7computePfS_S_(
	.param .u64 .ptr .align 1 _Z7computePfS_S__param_0,
	.param .u64 .ptr .align 1 _Z7computePfS_S__param_1,
	.param .u64 .ptr .align 1 _Z7computePfS_S__param_2
)
{
	.reg .b32 	%r<5>;
	.reg .b32 	%f<4>;
	.reg .b64 	%rd<11>;

	ld.param.u64 	%rd1, [_Z7computePfS_S__param_0];
	ld.param.u64 	%rd2, [_Z7computePfS_S__param_1];
	ld.param.u64 	%rd3, [_Z7computePfS_S__param_2];
	cvta.to.global.u64 	%rd4, %rd3;
	cvta.to.global.u64 	%rd5, %rd2;
	cvta.to.global.u64 	%rd6, %rd1;
	mov.u32 	%r1, %ntid.x;
	mov.u32 	%r2, %ctaid.x;
	mov.u32 	%r3, %tid.x;
	mad.lo.s32 	%r4, %r1, %r2, %r3;
	mul.wide.s32 	%rd7, %r4, 4;
	add.s64 	%rd8, %rd6, %rd7;
	ld.global.f32 	%f1, [%rd8];
	add.s64 	%rd9, %rd5, %rd7;
	ld.global.f32 	%f2, [%rd9];
	mul.f32 	%f3, %f1, %f2;
	add.s64 	%rd10, %rd4, %rd7;
	st.global.f32 	[%rd10], %f3;
	ret;

}


// ===== COMPILED SASS (sm_100) =====

	.target	sm_100

	.elftype	@"ET_EXEC"


//--------------------- .note.nv.tkinfo           --------------------------
	.section	.note.nv.tkinfo,"",@"SHT_NOTE"
	.sectionflags	@"SHF_NOTE_NV_TKINFO"
	.tkinfo
        /*0018*/ 	.word	0x00000002
        /*0030*/ 	.string	""
        /*0030*/ 	.string	"ptxas"
        /*0030*/ 	.string	"Cuda compilation tools, release 13.0, V13.0.88"
        /*0030*/ 	.string	"Build cuda_13.0.r13.0/compiler.36424714_0"
        /*0030*/ 	.string	"-arch sm_100 -m 64 "



//--------------------- .note.nv.cuinfo           --------------------------
	.section	.note.nv.cuinfo,"",@"SHT_NOTE"
	.sectionflags	@"SHF_NOTE_NV_CUINFO"
        /*0018*/ 	.short	0x0002
        /*001a*/ 	.short	0x0064
        /*001c*/ 	.short	0x0082
	.zero		2


//--------------------- .nv.info                  --------------------------
	.section	.nv.info,"",@"SHT_CUDA_INFO"
	.align	4


	//----- nvinfo : EIATTR_REGCOUNT
	.align		4
        /*0000*/ 	.byte	0x04, 0x2f
        /*0002*/ 	.short	(.L_1 - .L_0)
	.align		4
.L_0:
        /*0004*/ 	.word	index@(_Z7computePfS_S_)
        /*0008*/ 	.word	0x0000000c


	//----- nvinfo : EIATTR_FRAME_SIZE
	.align		4
.L_1:
        /*000c*/ 	.byte	0x04, 0x11
        /*000e*/ 	.short	(.L_3 - .L_2)
	.align		4
.L_2:
        /*0010*/ 	.word	index@(_Z7computePfS_S_)
        /*0014*/ 	.word	0x00000000


	//----- nvinfo : EIATTR_MIN_STACK_SIZE
	.align		4
.L_3:
        /*0018*/ 	.byte	0x04, 0x12
        /*001a*/ 	.short	(.L_5 - .L_4)
	.align		4
.L_4:
        /*001c*/ 	.word	index@(_Z7computePfS_S_)
        /*0020*/ 	.word	0x00000000
.L_5:


//--------------------- .nv.compat                --------------------------
	.section	.nv.compat,"",@"SHT_CUDA_COMPAT_INFO"
	.align	4
        /*0000*/ 	.byte	0x02, 0x09, 0x00, 0x00, 0x02, 0x02, 0x01, 0x00, 0x02, 0x05, 0x05, 0x00, 0x03, 0x07, 0x01, 0x01
        /*0010*/ 	.byte	0x02, 0x03, 0x00, 0x00, 0x02, 0x06, 0x01, 0x00, 0x04, 0x0b, 0x08, 0x00, 0x09, 0x00, 0x00, 0x00
        /*0020*/ 	.byte	0x00, 0x00, 0x00, 0x00


//--------------------- .nv.info._Z7computePfS_S_ --------------------------
	.section	.nv.info._Z7computePfS_S_,"",@"SHT_CUDA_INFO"
	.sectionflags	@""
	.align	4


	//----- nvinfo : EIATTR_CUDA_API_VERSION
	.align		4
        /*0000*/ 	.byte	0x04, 0x37
        /*0002*/ 	.short	(.L_7 - .L_6)
.L_6:
        /*0004*/ 	.word	0x00000082


	//----- nvinfo : EIATTR_KPARAM_INFO
	.align		4
.L_7:
        /*0008*/ 	.byte	0x04, 0x17
        /*000a*/ 	.short	(.L_9 - .L_8)
.L_8:
        /*000c*/ 	.word	0x00000000
        /*0010*/ 	.short	0x0002
        /*0012*/ 	.short	0x0010
        /*0014*/ 	.byte	0x00, 0xf5, 0x21, 0x00


	//----- nvinfo : EIATTR_KPARAM_INFO
	.align		4
.L_9:
        /*0018*/ 	.byte	0x04, 0x17
        /*001a*/ 	.short	(.L_11 - .L_10)
.L_10:
        /*001c*/ 	.word	0x00000000
        /*0020*/ 	.short	0x0001
        /*0022*/ 	.short	0x0008
        /*0024*/ 	.byte	0x00, 0xf5, 0x21, 0x00


	//----- nvinfo : EIATTR_KPARAM_INFO
	.align		4
.L_11:
        /*0028*/ 	.byte	0x04, 0x17
        /*002a*/ 	.short	(.L_13 - .L_12)
.L_12:
        /*002c*/ 	.word	0x00000000
        /*0030*/ 	.short	0x0000
        /*0032*/ 	.short	0x0000
        /*0034*/ 	.byte	0x00, 0xf5, 0x21, 0x00


	//----- nvinfo : EIATTR_SPARSE_MMA_MASK
	.align		4
.L_13:
        /*0038*/ 	.byte	0x03, 0x50
        /*003a*/ 	.short	0x0000


	//----- nvinfo : EIATTR_MAXREG_COUNT
	.align		4
        /*003c*/ 	.byte	0x03, 0x1b
        /*003e*/ 	.short	0x00ff


	//----- nvinfo : EIATTR_MERCURY_ISA_VERSION
	.align		4
        /*0040*/ 	.byte	0x03, 0x5f
        /*0042*/ 	.short	0x0101


	//----- nvinfo : EIATTR_VRC_CTA_INIT_COUNT
	.align		4
        /*0044*/ 	.byte	0x02, 0x4a
	.zero		1
	.zero		1


	//----- nvinfo : EIATTR_EXIT_INSTR_OFFSETS
	.align		4
        /*0048*/ 	.byte	0x04, 0x1c
        /*004a*/ 	.short	(.L_15 - .L_14)


	//   ....[0]....
.L_14:
        /*004c*/ 	.word	0x00000100


	//----- nvinfo : EIATTR_CBANK_PARAM_SIZE
	.align		4
.L_15:
        /*0050*/ 	.byte	0x03, 0x19
        /*0052*/ 	.short	0x0018


	//----- nvinfo : EIATTR_PARAM_CBANK
	.align		4
        /*0054*/ 	.byte	0x04, 0x0a
        /*0056*/ 	.short	(.L_17 - .L_16)
	.align		4
.L_16:
        /*0058*/ 	.word	index@(.nv.constant0._Z7computePfS_S_)
        /*005c*/ 	.short	0x0380
        /*005e*/ 	.short	0x0018


	//----- nvinfo : EIATTR_SW_WAR
	.align		4
.L_17:
        /*0060*/ 	.byte	0x04, 0x36
        /*0062*/ 	.short	(.L_19 - .L_18)
.L_18:
        /*0064*/ 	.word	0x00000008
.L_19:


//--------------------- .nv.callgraph             --------------------------
	.section	.nv.callgraph,"",@"SHT_CUDA_CALLGRAPH"
	.align	4
	.sectionentsize	8
	.align		4
        /*0000*/ 	.word	0x00000000
	.align		4
        /*0004*/ 	.word	0xffffffff
	.align		4
        /*0008*/ 	.word	0x00000000
	.align		4
        /*000c*/ 	.word	0xfffffffe
	.align		4
        /*0010*/ 	.word	0x00000000
	.align		4
        /*0014*/ 	.word	0xfffffffd
	.align		4
        /*0018*/ 	.word	0x00000000
	.align		4
        /*001c*/ 	.word	0xfffffffc


//--------------------- .text._Z7computePfS_S_    --------------------------
	.section	.text._Z7computePfS_S_,"ax",@progbits
	.align	128
        .global         _Z7computePfS_S_
        .type           _Z7computePfS_S_,@function
        .size           _Z7computePfS_S_,(.L_x_1 - _Z7computePfS_S_)
        .other          _Z7computePfS_S_,@"STO_CUDA_ENTRY STV_DEFAULT"
_Z7computePfS_S_:
.text._Z7computePfS_S_:
[----:B------:R-:W-:Y:S01]  /*0000*/  LDC R1, c[0x0][0x37c] ;  /* 0x0000df00ff017b82 */ /* 0x000fe20000000800 */
[----:B------:R-:W0:Y:S07]  /*0010*/  S2R R9, SR_CTAID.X ;  /* 0x0000000000097919 */ /* 0x000e2e0000002500 */
[----:B------:R-:W1:Y:S01]  /*0020*/  LDC.64 R2, c[0x0][0x380] ;  /* 0x0000e000ff027b82 */ /* 0x000e620000000a00 */
[----:B------:R-:W0:Y:S01]  /*0030*/  LDCU UR6, c[0x0][0x360] ;  /* 0x00006c00ff0677ac */ /* 0x000e220008000800 */
[----:B------:R-:W0:Y:S01]  /*0040*/  S2R R0, SR_TID.X ;  /* 0x0000000000007919 */ /* 0x000e220000002100 */
[----:B------:R-:W2:Y:S05]  /*0050*/  LDCU.64 UR4, c[0x0][0x358] ;  /* 0x00006b00ff0477ac */ /* 0x000eaa0008000a00 */
[----:B------:R-:W3:Y:S08]  /*0060*/  LDC.64 R4, c[0x0][0x388] ;  /* 0x0000e200ff047b82 */ /* 0x000ef00000000a00 */
[----:B------:R-:W4:Y:S01]  /*0070*/  LDC.64 R6, c[0x0][0x390] ;  /* 0x0000e400ff067b82 */ /* 0x000f220000000a00 */
[----:B0-----:R-:W-:-:S04]  /*0080*/  IMAD R9, R9, UR6, R0 ;  /* 0x0000000609097c24 */ /* 0x001fc8000f8e0200 */
[----:B-1----:R-:W-:-:S04]  /*0090*/  IMAD.WIDE R2, R9, 0x4, R2 ;  /* 0x0000000409027825 */ /* 0x002fc800078e0202 */
[C---:B---3--:R-:W-:Y:S02]  /*00a0*/  IMAD.WIDE R4, R9.reuse, 0x4, R4 ;  /* 0x0000000409047825 */ /* 0x048fe400078e0204 */
[----:B--2---:R-:W2:Y:S04]  /*00b0*/  LDG.E R2, desc[UR4][R2.64] ;  /* 0x0000000402027981 */ /* 0x004ea8000c1e1900 */
[----:B------:R-:W2:Y:S01]  /*00c0*/  LDG.E R5, desc[UR4][R4.64] ;  /* 0x0000000404057981 */ /* 0x000ea2000c1e1900 */
[----:B----4-:R-:W-:-:S04]  /*00d0*/  IMAD.WIDE R6, R9, 0x4, R6 ;  /* 0x0000000409067825 */ /* 0x010fc800078e0206 */
[----:B--2---:R-:W-:-:S05]  /*00e0*/  FMUL R9, R2, R5 ;  /* 0x0000000502097220 */ /* 0x004fca0000400000 */
[----:B------:R-:W-:Y:S01]  /*00f0*/  STG.E desc[UR4][R6.64], R9 ;  /* 0x0000000906007986 */ /* 0x000fe2000c101904 */
[----:B------:R-:W-:Y:S05]  /*0100*/  EXIT ;  /* 0x000000000000794d */ /* 0x000fea0003800000 */
.L_x_0:
[----:B------:R-:W-:-:S00]  /*0110*/  BRA `(.L_x_0) ;  /* 0xfffffffc00fc7947 */ /* 0x000fc0000383ffff */
[----:B------:R-:W-:-:S00]  /*0120*/  NOP ;  /* 0x0000000000007918 */ /* 0x000fc00000000000 */
        /* <DEDUP_REMOVED lines=13> */
.L_x_1:


//--------------------- .nv.shared.reserved.0     --------------------------
	.section	.nv.shared.reserved.0,"aw",@nobits
	.weak		__nv_reservedSMEM_offset_0_alias
	.size		__nv_reservedSMEM_offset_0_alias, 0, 64
	.other		__nv_reservedSMEM_offset_0_alias,@"STO_CUDA_RESERVED_SHARED STV_DEFAULT"
__nv_reservedSMEM_offset_0_alias:
	.zero		0
	.zero		64


//--------------------- .nv.constant0._Z7computePfS_S_ --------------------------
	.section	.nv.constant0._Z7computePfS_S_,"a",@progbits
	.sectionflags	@""
	.align	4
.nv.constant0._Z7computePfS_S_:
	.zero		920


//--------------------- SYMBOLS --------------------------

	.type		.nv.reservedSmem.offset0,@object
	.size		.nv.reservedSmem.offset0,0x4
